//
// Generated by NVIDIA NVVM Compiler
//
// Compiler Build ID: CL-36424714
// Cuda compilation tools, release 13.0, V13.0.88
// Based on NVVM 20.0.0
//

.version 9.0
.target sm_100
.address_size 64

	// .globl	_Z9matrixAddPfS_S_i

.visible .entry _Z9matrixAddPfS_S_i(
	.param .u64 .ptr .align 1 _Z9matrixAddPfS_S_i_param_0,
	.param .u64 .ptr .align 1 _Z9matrixAddPfS_S_i_param_1,
	.param .u64 .ptr .align 1 _Z9matrixAddPfS_S_i_param_2,
	.param .u32 _Z9matrixAddPfS_S_i_param_3
)
{
	.reg .pred 	%p<2>;
	.reg .b32 	%r<14>;
	.reg .b32 	%f<4>;
	.reg .b64 	%rd<11>;

	ld.param.u64 	%rd1, [_Z9matrixAddPfS_S_i_param_0];
	ld.param.u64 	%rd2, [_Z9matrixAddPfS_S_i_param_1];
	ld.param.u64 	%rd3, [_Z9matrixAddPfS_S_i_param_2];
	ld.param.u32 	%r2, [_Z9matrixAddPfS_S_i_param_3];
	mov.u32 	%r4, %tid.x;
	mov.u32 	%r5, %ctaid.x;
	mov.u32 	%r6, %ntid.x;
	mad.lo.s32 	%r7, %r5, %r6, %r4;
	mov.u32 	%r8, %tid.y;
	mov.u32 	%r9, %ctaid.y;
	mov.u32 	%r10, %ntid.y;
	mad.lo.s32 	%r11, %r9, %r10, %r8;
	mad.lo.s32 	%r1, %r2, %r11, %r7;
	max.s32 	%r13, %r7, %r11;
	setp.ge.s32 	%p1, %r13, %r2;
	@%p1 bra 	$L__BB0_2;
	cvta.to.global.u64 	%rd4, %rd1;
	cvta.to.global.u64 	%rd5, %rd2;
	cvta.to.global.u64 	%rd6, %rd3;
	mul.wide.s32 	%rd7, %r1, 4;
	add.s64 	%rd8, %rd4, %rd7;
	ld.global.f32 	%f1, [%rd8];
	add.s64 	%rd9, %rd5, %rd7;
	ld.global.f32 	%f2, [%rd9];
	add.f32 	%f3, %f1, %f2;
	add.s64 	%rd10, %rd6, %rd7;
	st.global.f32 	[%rd10], %f3;
$L__BB0_2:
	ret;

}
	// .globl	_Z10colAveragePfS_i
.visible .entry _Z10colAveragePfS_i(
	.param .u64 .ptr .align 1 _Z10colAveragePfS_i_param_0,
	.param .u64 .ptr .align 1 _Z10colAveragePfS_i_param_1,
	.param .u32 _Z10colAveragePfS_i_param_2
)
{
	.reg .pred 	%p<10>;
	.reg .b32 	%r<37>;
	.reg .b32 	%f<85>;
	.reg .b64 	%rd<16>;

	ld.param.u64 	%rd4, [_Z10colAveragePfS_i_param_0];
	ld.param.u64 	%rd3, [_Z10colAveragePfS_i_param_1];
	ld.param.u32 	%r23, [_Z10colAveragePfS_i_param_2];
	cvta.to.global.u64 	%rd1, %rd4;
	mov.u32 	%r24, %tid.x;
	mov.u32 	%r25, %ctaid.x;
	mov.u32 	%r26, %ntid.x;
	mad.lo.s32 	%r1, %r25, %r26, %r24;
	setp.lt.s32 	%p1, %r23, 1;
	mov.f32 	%f84, 0f00000000;
	@%p1 bra 	$L__BB1_13;
	mul.lo.s32 	%r2, %r23, %r1;
	and.b32  	%r3, %r23, 15;
	setp.lt.u32 	%p2, %r23, 16;
	mov.f32 	%f84, 0f00000000;
	mov.b32 	%r33, 0;
	@%p2 bra 	$L__BB1_4;
	and.b32  	%r33, %r23, 2147483632;
	neg.s32 	%r31, %r33;
	add.s64 	%rd2, %rd1, 32;
	mov.f32 	%f84, 0f00000000;
	mov.u32 	%r30, %r2;
$L__BB1_3:
	.pragma "nounroll";
	mul.wide.s32 	%rd5, %r30, 4;
	add.s64 	%rd6, %rd2, %rd5;
	ld.global.f32 	%f18, [%rd6+-32];
	add.f32 	%f19, %f84, %f18;
	ld.global.f32 	%f20, [%rd6+-28];
	add.f32 	%f21, %f19, %f20;
	ld.global.f32 	%f22, [%rd6+-24];
	add.f32 	%f23, %f21, %f22;
	ld.global.f32 	%f24, [%rd6+-20];
	add.f32 	%f25, %f23, %f24;
	ld.global.f32 	%f26, [%rd6+-16];
	add.f32 	%f27, %f25, %f26;
	ld.global.f32 	%f28, [%rd6+-12];
	add.f32 	%f29, %f27, %f28;
	ld.global.f32 	%f30, [%rd6+-8];
	add.f32 	%f31, %f29, %f30;
	ld.global.f32 	%f32, [%rd6+-4];
	add.f32 	%f33, %f31, %f32;
	ld.global.f32 	%f34, [%rd6];
	add.f32 	%f35, %f33, %f34;
	ld.global.f32 	%f36, [%rd6+4];
	add.f32 	%f37, %f35, %f36;
	ld.global.f32 	%f38, [%rd6+8];
	add.f32 	%f39, %f37, %f38;
	ld.global.f32 	%f40, [%rd6+12];
	add.f32 	%f41, %f39, %f40;
	ld.global.f32 	%f42, [%rd6+16];
	add.f32 	%f43, %f41, %f42;
	ld.global.f32 	%f44, [%rd6+20];
	add.f32 	%f45, %f43, %f44;
	ld.global.f32 	%f46, [%rd6+24];
	add.f32 	%f47, %f45, %f46;
	ld.global.f32 	%f48, [%rd6+28];
	add.f32 	%f84, %f47, %f48;
	add.s32 	%r31, %r31, 16;
	add.s32 	%r30, %r30, 16;
	setp.ne.s32 	%p3, %r31, 0;
	@%p3 bra 	$L__BB1_3;
$L__BB1_4:
	setp.eq.s32 	%p4, %r3, 0;
	@%p4 bra 	$L__BB1_13;
	and.b32  	%r11, %r23, 7;
	setp.lt.u32 	%p5, %r3, 8;
	@%p5 bra 	$L__BB1_7;
	add.s32 	%r28, %r33, %r2;
	mul.wide.s32 	%rd7, %r28, 4;
	add.s64 	%rd8, %rd1, %rd7;
	ld.global.f32 	%f50, [%rd8];
	add.f32 	%f51, %f84, %f50;
	ld.global.f32 	%f52, [%rd8+4];
	add.f32 	%f53, %f51, %f52;
	ld.global.f32 	%f54, [%rd8+8];
	add.f32 	%f55, %f53, %f54;
	ld.global.f32 	%f56, [%rd8+12];
	add.f32 	%f57, %f55, %f56;
	ld.global.f32 	%f58, [%rd8+16];
	add.f32 	%f59, %f57, %f58;
	ld.global.f32 	%f60, [%rd8+20];
	add.f32 	%f61, %f59, %f60;
	ld.global.f32 	%f62, [%rd8+24];
	add.f32 	%f63, %f61, %f62;
	ld.global.f32 	%f64, [%rd8+28];
	add.f32 	%f84, %f63, %f64;
	add.s32 	%r33, %r33, 8;
$L__BB1_7:
	setp.eq.s32 	%p6, %r11, 0;
	@%p6 bra 	$L__BB1_13;
	and.b32  	%r14, %r23, 3;
	setp.lt.u32 	%p7, %r11, 4;
	@%p7 bra 	$L__BB1_10;
	add.s32 	%r29, %r33, %r2;
	mul.wide.s32 	%rd9, %r29, 4;
	add.s64 	%rd10, %rd1, %rd9;
	ld.global.f32 	%f66, [%rd10];
	add.f32 	%f67, %f84, %f66;
	ld.global.f32 	%f68, [%rd10+4];
	add.f32 	%f69, %f67, %f68;
	ld.global.f32 	%f70, [%rd10+8];
	add.f32 	%f71, %f69, %f70;
	ld.global.f32 	%f72, [%rd10+12];
	add.f32 	%f84, %f71, %f72;
	add.s32 	%r33, %r33, 4;
$L__BB1_10:
	setp.eq.s32 	%p8, %r14, 0;
	@%p8 bra 	$L__BB1_13;
	add.s32 	%r36, %r33, %r2;
	neg.s32 	%r35, %r14;
$L__BB1_12:
	.pragma "nounroll";
	mul.wide.s32 	%rd11, %r36, 4;
	add.s64 	%rd12, %rd1, %rd11;
	ld.global.f32 	%f73, [%rd12];
	add.f32 	%f84, %f84, %f73;
	add.s32 	%r36, %r36, 1;
	add.s32 	%r35, %r35, 1;
	setp.ne.s32 	%p9, %r35, 0;
	@%p9 bra 	$L__BB1_12;
$L__BB1_13:
	cvta.to.global.u64 	%rd13, %rd3;
	cvt.rn.f32.s32 	%f74, %r23;
	div.rn.f32 	%f75, %f84, %f74;
	mul.wide.s32 	%rd14, %r1, 4;
	add.s64 	%rd15, %rd13, %rd14;
	st.global.f32 	[%rd15], %f75;
	ret;

}


// ===== COMPILED SASS (sm_100) =====

	.target	sm_100

	.elftype	@"ET_EXEC"


//--------------------- .note.nv.tkinfo           --------------------------
	.section	.note.nv.tkinfo,"",@"SHT_NOTE"
	.sectionflags	@"SHF_NOTE_NV_TKINFO"
	.tkinfo
        /*0018*/ 	.word	0x00000002
        /*0030*/ 	.string	""
        /*0030*/ 	.string	"ptxas"
        /*0030*/ 	.string	"Cuda compilation tools, release 13.0, V13.0.88"
        /*0030*/ 	.string	"Build cuda_13.0.r13.0/compiler.36424714_0"
        /*0030*/ 	.string	"-arch sm_100 -m 64 "



//--------------------- .note.nv.cuinfo           --------------------------
	.section	.note.nv.cuinfo,"",@"SHT_NOTE"
	.sectionflags	@"SHF_NOTE_NV_CUINFO"
        /*0018*/ 	.short	0x0002
        /*001a*/ 	.short	0x0064
        /*001c*/ 	.short	0x0082
	.zero		2


//--------------------- .nv.info                  --------------------------
	.section	.nv.info,"",@"SHT_CUDA_INFO"
	.align	4


	//----- nvinfo : EIATTR_REGCOUNT
	.align		4
        /*0000*/ 	.byte	0x04, 0x2f
        /*0002*/ 	.short	(.L_1 - .L_0)
	.align		4
.L_0:
        /*0004*/ 	.word	index@(_Z9matrixAddPfS_S_i)
        /*0008*/ 	.word	0x0000000c


	//----- nvinfo : EIATTR_FRAME_SIZE
	.align		4
.L_1:
        /*000c*/ 	.byte	0x04, 0x11
        /*000e*/ 	.short	(.L_3 - .L_2)
	.align		4
.L_2:
        /*0010*/ 	.word	index@(_Z9matrixAddPfS_S_i)
        /*0014*/ 	.word	0x00000000


	//----- nvinfo : EIATTR_REGCOUNT
	.align		4
.L_3:
        /*0018*/ 	.byte	0x04, 0x2f
        /*001a*/ 	.short	(.L_5 - .L_4)
	.align		4
.L_4:
        /*001c*/ 	.word	index@(_Z10colAveragePfS_i)
        /*0020*/ 	.word	0x0000001f


	//----- nvinfo : EIATTR_FRAME_SIZE
	.align		4
.L_5:
        /*0024*/ 	.byte	0x04, 0x11
        /*0026*/ 	.short	(.L_7 - .L_6)
	.align		4
.L_6:
        /*0028*/ 	.word	index@($__internal_0_$__cuda_sm3x_div_rn_noftz_f32_slowpath)
        /*002c*/ 	.word	0x00000000


	//----- nvinfo : EIATTR_FRAME_SIZE
	.align		4
.L_7:
        /*0030*/ 	.byte	0x04, 0x11
        /*0032*/ 	.short	(.L_9 - .L_8)
	.align		4
.L_8:
        /*0034*/ 	.word	index@(_Z10colAveragePfS_i)
        /*0038*/ 	.word	0x00000000


	//----- nvinfo : EIATTR_MIN_STACK_SIZE
	.align		4
.L_9:
        /*003c*/ 	.byte	0x04, 0x12
        /*003e*/ 	.short	(.L_11 - .L_10)
	.align		4
.L_10:
        /*0040*/ 	.word	index@(_Z10colAveragePfS_i)
        /*0044*/ 	.word	0x00000000


	//----- nvinfo : EIATTR_MIN_STACK_SIZE
	.align		4
.L_11:
        /*0048*/ 	.byte	0x04, 0x12
        /*004a*/ 	.short	(.L_13 - .L_12)
	.align		4
.L_12:
        /*004c*/ 	.word	index@(_Z9matrixAddPfS_S_i)
        /*0050*/ 	.word	0x00000000
.L_13:


//--------------------- .nv.compat                --------------------------
	.section	.nv.compat,"",@"SHT_CUDA_COMPAT_INFO"
	.align	4
        /*0000*/ 	.byte	0x02, 0x09, 0x00, 0x00, 0x02, 0x02, 0x01, 0x00, 0x02, 0x05, 0x05, 0x00, 0x03, 0x07, 0x01, 0x01
        /*0010*/ 	.byte	0x02, 0x03, 0x00, 0x00, 0x02, 0x06, 0x01, 0x00, 0x04, 0x0b, 0x08, 0x00, 0x01, 0x00, 0x00, 0x00
        /*0020*/ 	.byte	0x00, 0x00, 0x00, 0x00


//--------------------- .nv.info._Z10colAveragePfS_i --------------------------
	.section	.nv.info._Z10colAveragePfS_i,"",@"SHT_CUDA_INFO"
	.sectionflags	@""
	.align	4


	//----- nvinfo : EIATTR_CUDA_API_VERSION
	.align		4
        /*0000*/ 	.byte	0x04, 0x37
        /*0002*/ 	.short	(.L_15 - .L_14)
.L_14:
        /*0004*/ 	.word	0x00000082


	//----- nvinfo : EIATTR_KPARAM_INFO
	.align		4
.L_15:
        /*0008*/ 	.byte	0x04, 0x17
        /*000a*/ 	.short	(.L_17 - .L_16)
.L_16:
        /*000c*/ 	.word	0x00000000
        /*0010*/ 	.short	0x0002
        /*0012*/ 	.short	0x0010
        /*0014*/ 	.byte	0x00, 0xf0, 0x11, 0x00


	//----- nvinfo : EIATTR_KPARAM_INFO
	.align		4
.L_17:
        /*0018*/ 	.byte	0x04, 0x17
        /*001a*/ 	.short	(.L_19 - .L_18)
.L_18:
        /*001c*/ 	.word	0x00000000
        /*0020*/ 	.short	0x0001
        /*0022*/ 	.short	0x0008
        /*0024*/ 	.byte	0x00, 0xf5, 0x21, 0x00


	//----- nvinfo : EIATTR_KPARAM_INFO
	.align		4
.L_19:
        /*0028*/ 	.byte	0x04, 0x17
        /*002a*/ 	.short	(.L_21 - .L_20)
.L_20:
        /*002c*/ 	.word	0x00000000
        /*0030*/ 	.short	0x0000
        /*0032*/ 	.short	0x0000
        /*0034*/ 	.byte	0x00, 0xf5, 0x21, 0x00


	//----- nvinfo : EIATTR_SPARSE_MMA_MASK
	.align		4
.L_21:
        /*0038*/ 	.byte	0x03, 0x50
        /*003a*/ 	.short	0x0000


	//----- nvinfo : EIATTR_MAXREG_COUNT
	.align		4
        /*003c*/ 	.byte	0x03, 0x1b
        /*003e*/ 	.short	0x00ff


	//----- nvinfo : EIATTR_MERCURY_ISA_VERSION
	.align		4
        /*0040*/ 	.byte	0x03, 0x5f
        /*0042*/ 	.short	0x0101


	//----- nvinfo : EIATTR_VRC_CTA_INIT_COUNT
	.align		4
        /*0044*/ 	.byte	0x02, 0x4a
	.zero		1
	.zero		1


	//----- nvinfo : EIATTR_EXIT_INSTR_OFFSETS
	.align		4
        /*0048*/ 	.byte	0x04, 0x1c
        /*004a*/ 	.short	(.L_23 - .L_22)


	//   ....[0]....
.L_22:
        /*004c*/ 	.word	0x00000850


	//----- nvinfo : EIATTR_CRS_STACK_SIZE
	.align		4
.L_23:
        /*0050*/ 	.byte	0x04, 0x1e
        /*0052*/ 	.short	(.L_25 - .L_24)
.L_24:
        /*0054*/ 	.word	0x00000000


	//----- nvinfo : EIATTR_CBANK_PARAM_SIZE
	.align		4
.L_25:
        /*0058*/ 	.byte	0x03, 0x19
        /*005a*/ 	.short	0x0014


	//----- nvinfo : EIATTR_PARAM_CBANK
	.align		4
        /*005c*/ 	.byte	0x04, 0x0a
        /*005e*/ 	.short	(.L_27 - .L_26)
	.align		4
.L_26:
        /*0060*/ 	.word	index@(.nv.constant0._Z10colAveragePfS_i)
        /*0064*/ 	.short	0x0380
        /*0066*/ 	.short	0x0014


	//----- nvinfo : EIATTR_SW_WAR
	.align		4
.L_27:
        /*0068*/ 	.byte	0x04, 0x36
        /*006a*/ 	.short	(.L_29 - .L_28)
.L_28:
        /*006c*/ 	.word	0x00000008
.L_29:


//--------------------- .nv.info._Z9matrixAddPfS_S_i --------------------------
	.section	.nv.info._Z9matrixAddPfS_S_i,"",@"SHT_CUDA_INFO"
	.sectionflags	@""
	.align	4


	//----- nvinfo : EIATTR_CUDA_API_VERSION
	.align		4
        /*0000*/ 	.byte	0x04, 0x37
        /*0002*/ 	.short	(.L_31 - .L_30)
.L_30:
        /*0004*/ 	.word	0x00000082


	//----- nvinfo : EIATTR_KPARAM_INFO
	.align		4
.L_31:
        /*0008*/ 	.byte	0x04, 0x17
        /*000a*/ 	.short	(.L_33 - .L_32)
.L_32:
        /*000c*/ 	.word	0x00000000
        /*0010*/ 	.short	0x0003
        /*0012*/ 	.short	0x0018
        /*0014*/ 	.byte	0x00, 0xf0, 0x11, 0x00


	//----- nvinfo : EIATTR_KPARAM_INFO
	.align		4
.L_33:
        /*0018*/ 	.byte	0x04, 0x17
        /*001a*/ 	.short	(.L_35 - .L_34)
.L_34:
        /*001c*/ 	.word	0x00000000
        /*0020*/ 	.short	0x0002
        /*0022*/ 	.short	0x0010
        /*0024*/ 	.byte	0x00, 0xf5, 0x21, 0x00


	//----- nvinfo : EIATTR_KPARAM_INFO
	.align		4
.L_35:
        /*0028*/ 	.byte	0x04, 0x17
        /*002a*/ 	.short	(.L_37 - .L_36)
.L_36:
        /*002c*/ 	.word	0x00000000
        /*0030*/ 	.short	0x0001
        /*0032*/ 	.short	0x0008
        /*0034*/ 	.byte	0x00, 0xf5, 0x21, 0x00


	//----- nvinfo : EIATTR_KPARAM_INFO
	.align		4
.L_37:
        /*0038*/ 	.byte	0x04, 0x17
        /*003a*/ 	.short	(.L_39 - .L_38)
.L_38:
        /*003c*/ 	.word	0x00000000
        /*0040*/ 	.short	0x0000
        /*0042*/ 	.short	0x0000
        /*0044*/ 	.byte	0x00, 0xf5, 0x21, 0x00


	//----- nvinfo : EIATTR_SPARSE_MMA_MASK
	.align		4
.L_39:
        /*0048*/ 	.byte	0x03, 0x50
        /*004a*/ 	.short	0x0000


	//----- nvinfo : EIATTR_MAXREG_COUNT
	.align		4
        /*004c*/ 	.byte	0x03, 0x1b
        /*004e*/ 	.short	0x00ff


	//----- nvinfo : EIATTR_MERCURY_ISA_VERSION
	.align		4
        /*0050*/ 	.byte	0x03, 0x5f
        /*0052*/ 	.short	0x0101


	//----- nvinfo : EIATTR_VRC_CTA_INIT_COUNT
	.align		4
        /*0054*/ 	.byte	0x02, 0x4a
	.zero		1
	.zero		1


	//----- nvinfo : EIATTR_EXIT_INSTR_OFFSETS
	.align		4
        /*0058*/ 	.byte	0x04, 0x1c
        /*005a*/ 	.short	(.L_41 - .L_40)


	//   ....[0]....
.L_40:
        /*005c*/ 	.word	0x000000d0


	//   ....[1]....
        /*0060*/ 	.word	0x00000190


	//----- nvinfo : EIATTR_CBANK_PARAM_SIZE
	.align		4
.L_41:
        /*0064*/ 	.byte	0x03, 0x19
        /*0066*/ 	.short	0x001c


	//----- nvinfo : EIATTR_PARAM_CBANK
	.align		4
        /*0068*/ 	.byte	0x04, 0x0a
        /*006a*/ 	.short	(.L_43 - .L_42)
	.align		4
.L_42:
        /*006c*/ 	.word	index@(.nv.constant0._Z9matrixAddPfS_S_i)
        /*0070*/ 	.short	0x0380
        /*0072*/ 	.short	0x001c


	//----- nvinfo : EIATTR_SW_WAR
	.align		4
.L_43:
        /*0074*/ 	.byte	0x04, 0x36
        /*0076*/ 	.short	(.L_45 - .L_44)
.L_44:
        /*0078*/ 	.word	0x00000008
.L_45:


//--------------------- .nv.callgraph             --------------------------
	.section	.nv.callgraph,"",@"SHT_CUDA_CALLGRAPH"
	.align	4
	.sectionentsize	8
	.align		4
        /*0000*/ 	.word	0x00000000
	.align		4
        /*0004*/ 	.word	0xffffffff
	.align		4
        /*0008*/ 	.word	0x00000000
	.align		4
        /*000c*/ 	.word	0xfffffffe
	.align		4
        /*0010*/ 	.word	0x00000000
	.align		4
        /*0014*/ 	.word	0xfffffffd
	.align		4
        /*0018*/ 	.word	0x00000000
	.align		4
        /*001c*/ 	.word	0xfffffffc


//--------------------- .text._Z10colAveragePfS_i --------------------------
	.section	.text._Z10colAveragePfS_i,"ax",@progbits
	.align	128
        .global         _Z10colAveragePfS_i
        .type           _Z10colAveragePfS_i,@function
        .size           _Z10colAveragePfS_i,(.L_x_21 - _Z10colAveragePfS_i)
        .other          _Z10colAveragePfS_i,@"STO_CUDA_ENTRY STV_DEFAULT"
_Z10colAveragePfS_i:
.text._Z10colAveragePfS_i:
[----:B------:R-:W-:Y:S01]  /*0000*/  LDC R1, c[0x0][0x37c] ;  /* 0x0000df00ff017b82 */ /* 0x000fe20000000800 */
[----:B------:R-:W0:Y:S01]  /*0010*/  S2R R2, SR_TID.X ;  /* 0x0000000000027919 */ /* 0x000e220000002100 */
[----:B------:R-:W1:Y:S06]  /*0020*/  LDCU UR12, c[0x0][0x390] ;  /* 0x00007200ff0c77ac */ /* 0x000e6c0008000800 */
[----:B------:R-:W0:Y:S01]  /*0030*/  S2UR UR4, SR_CTAID.X ;  /* 0x00000000000479c3 */ /* 0x000e220000002500 */
[----:B------:R-:W2:Y:S07]  /*0040*/  LDCU.64 UR10, c[0x0][0x358] ;  /* 0x00006b00ff0a77ac */ /* 0x000eae0008000a00 */
[----:B------:R-:W0:Y:S01]  /*0050*/  LDC R3, c[0x0][0x360] ;  /* 0x0000d800ff037b82 */ /* 0x000e220000000800 */
[----:B-1----:R-:W-:Y:S01]  /*0060*/  UISETP.GE.AND UP0, UPT, UR12, 0x1, UPT ;  /* 0x000000010c00788c */ /* 0x002fe2000bf06270 */
[----:B0-----:R-:W-:-:S02]  /*0070*/  IMAD R2, R3, UR4, R2 ;  /* 0x0000000403027c24 */ /* 0x001fc4000f8e0202 */
[----:B------:R-:W-:-:S06]  /*0080*/  HFMA2 R3, -RZ, RZ, 0, 0 ;  /* 0x00000000ff037431 */ /* 0x000fcc00000001ff */
[----:B--2---:R-:W-:Y:S05]  /*0090*/  BRA.U !UP0, `(.L_x_0) ;  /* 0x0000000508a87547 */ /* 0x004fea000b800000 */
[----:B------:R-:W-:Y:S02]  /*00a0*/  UISETP.GE.U32.AND UP1, UPT, UR12, 0x10, UPT ;  /* 0x000000100c00788c */ /* 0x000fe4000bf26070 */
[----:B------:R-:W-:Y:S01]  /*00b0*/  IMAD R0, R2, UR12, RZ ;  /* 0x0000000c02007c24 */ /* 0x000fe2000f8e02ff */
[----:B------:R-:W-:Y:S01]  /*00c0*/  ULOP3.LUT UR8, UR12, 0xf, URZ, 0xc0, !UPT ;  /* 0x0000000f0c087892 */ /* 0x000fe2000f8ec0ff */
[----:B------:R-:W-:Y:S01]  /*00d0*/  IMAD.MOV.U32 R3, RZ, RZ, RZ ;  /* 0x000000ffff037224 */ /* 0x000fe200078e00ff */
[----:B------:R-:W-:Y:S02]  /*00e0*/  UMOV UR4, URZ ;  /* 0x000000ff00047c82 */ /* 0x000fe40008000000 */
[----:B------:R-:W-:Y:S02]  /*00f0*/  UISETP.NE.AND UP0, UPT, UR8, URZ, UPT ;  /* 0x000000ff0800728c */ /* 0x000fe4000bf05270 */
[----:B------:R-:W-:Y:S09]  /*0100*/  BRA.U !UP1, `(.L_x_1) ;  /* 0x0000000109b87547 */ /* 0x000ff2000b800000 */
[----:B------:R-:W0:Y:S01]  /*0110*/  LDCU.64 UR6, c[0x0][0x380] ;  /* 0x00007000ff0677ac */ /* 0x000e220008000a00 */
[----:B------:R-:W-:Y:S01]  /*0120*/  MOV R3, RZ ;  /* 0x000000ff00037202 */ /* 0x000fe20000000f00 */
[----:B------:R-:W-:Y:S01]  /*0130*/  IMAD.MOV.U32 R6, RZ, RZ, R0 ;  /* 0x000000ffff067224 */ /* 0x000fe200078e0000 */
[----:B------:R-:W-:-:S04]  /*0140*/  ULOP3.LUT UR4, UR12, 0x7ffffff0, URZ, 0xc0, !UPT ;  /* 0x7ffffff00c047892 */ /* 0x000fc8000f8ec0ff */
[----:B------:R-:W-:Y:S02]  /*0150*/  UIADD3 UR9, UPT, UPT, -UR4, URZ, URZ ;  /* 0x000000ff04097290 */ /* 0x000fe4000fffe1ff */
[----:B0-----:R-:W-:-:S04]  /*0160*/  UIADD3 UR5, UP1, UPT, UR6, 0x20, URZ ;  /* 0x0000002006057890 */ /* 0x001fc8000ff3e0ff */
[----:B------:R-:W-:-:S12]  /*0170*/  UIADD3.X UR6, UPT, UPT, URZ, UR7, URZ, UP1, !UPT ;  /* 0x00000007ff067290 */ /* 0x000fd80008ffe4ff */
.L_x_2:
[----:B------:R-:W-:Y:S01]  /*0180*/  MOV R4, UR5 ;  /* 0x0000000500047c02 */ /* 0x000fe20008000f00 */
[----:B------:R-:W-:-:S04]  /*0190*/  IMAD.U32 R5, RZ, RZ, UR6 ;  /* 0x00000006ff057e24 */ /* 0x000fc8000f8e00ff */
[----:B------:R-:W-:-:S05]  /*01a0*/  IMAD.WIDE R4, R6, 0x4, R4 ;  /* 0x0000000406047825 */ /* 0x000fca00078e0204 */
[----:B------:R-:W2:Y:S04]  /*01b0*/  LDG.E R16, desc[UR10][R4.64+-0x20] ;  /* 0xffffe00a04107981 */ /* 0x000ea8000c1e1900 */
[----:B------:R-:W3:Y:S04]  /*01c0*/  LDG.E R15, desc[UR10][R4.64+-0x1c] ;  /* 0xffffe40a040f7981 */ /* 0x000ee8000c1e1900 */
[----:B------:R-:W4:Y:S04]  /*01d0*/  LDG.E R18, desc[UR10][R4.64+-0x18] ;  /* 0xffffe80a04127981 */ /* 0x000f28000c1e1900 */
[----:B------:R-:W5:Y:S04]  /*01e0*/  LDG.E R20, desc[UR10][R4.64+-0x14] ;  /* 0xffffec0a04147981 */ /* 0x000f68000c1e1900 */
        /* <DEDUP_REMOVED lines=11> */
[----:B------:R-:W5:Y:S01]  /*02a0*/  LDG.E R14, desc[UR10][R4.64+0x1c] ;  /* 0x00001c0a040e7981 */ /* 0x000f62000c1e1900 */
[----:B------:R-:W-:Y:S01]  /*02b0*/  UIADD3 UR9, UPT, UPT, UR9, 0x10, URZ ;  /* 0x0000001009097890 */ /* 0x000fe2000fffe0ff */
[----:B------:R-:W-:-:S03]  /*02c0*/  IADD3 R6, PT, PT, R6, 0x10, RZ ;  /* 0x0000001006067810 */ /* 0x000fc60007ffe0ff */
[----:B------:R-:W-:Y:S01]  /*02d0*/  UISETP.NE.AND UP1, UPT, UR9, URZ, UPT ;  /* 0x000000ff0900728c */ /* 0x000fe2000bf25270 */
[----:B--2---:R-:W-:-:S04]  /*02e0*/  FADD R16, R16, R3 ;  /* 0x0000000310107221 */ /* 0x004fc80000000000 */
[----:B---3--:R-:W-:-:S04]  /*02f0*/  FADD R15, R16, R15 ;  /* 0x0000000f100f7221 */ /* 0x008fc80000000000 */
[----:B----4-:R-:W-:-:S04]  /*0300*/  FADD R15, R15, R18 ;  /* 0x000000120f0f7221 */ /* 0x010fc80000000000 */
[----:B-----5:R-:W-:-:S04]  /*0310*/  FADD R15, R15, R20 ;  /* 0x000000140f0f7221 */ /* 0x020fc80000000000 */
[----:B------:R-:W-:-:S04]  /*0320*/  FADD R15, R15, R22 ;  /* 0x000000160f0f7221 */ /* 0x000fc80000000000 */
        /* <DEDUP_REMOVED lines=10> */
[----:B------:R-:W-:Y:S01]  /*03d0*/  FADD R3, R7, R14 ;  /* 0x0000000e07037221 */ /* 0x000fe20000000000 */
[----:B------:R-:W-:Y:S06]  /*03e0*/  BRA.U UP1, `(.L_x_2) ;  /* 0xfffffffd01647547 */ /* 0x000fec000b83ffff */
.L_x_1:
[----:B------:R-:W-:Y:S05]  /*03f0*/  BRA.U !UP0, `(.L_x_0) ;  /* 0x0000000108d07547 */ /* 0x000fea000b800000 */
[----:B------:R-:W-:Y:S02]  /*0400*/  UISETP.GE.U32.AND UP0, UPT, UR8, 0x8, UPT ;  /* 0x000000080800788c */ /* 0x000fe4000bf06070 */
[----:B------:R-:W-:-:S04]  /*0410*/  ULOP3.LUT UR6, UR12, 0x7, URZ, 0xc0, !UPT ;  /* 0x000000070c067892 */ /* 0x000fc8000f8ec0ff */
[----:B------:R-:W-:-:S03]  /*0420*/  UISETP.NE.AND UP1, UPT, UR6, URZ, UPT ;  /* 0x000000ff0600728c */ /* 0x000fc6000bf25270 */
[----:B------:R-:W-:Y:S08]  /*0430*/  BRA.U !UP0, `(.L_x_3) ;  /* 0x0000000108507547 */ /* 0x000ff0000b800000 */
[----:B------:R-:W0:Y:S01]  /*0440*/  LDC.64 R4, c[0x0][0x380] ;  /* 0x0000e000ff047b82 */ /* 0x000e220000000a00 */
[----:B------:R-:W-:-:S04]  /*0450*/  VIADD R7, R0, UR4 ;  /* 0x0000000400077c36 */ /* 0x000fc80008000000 */
[----:B0-----:R-:W-:-:S05]  /*0460*/  IMAD.WIDE R4, R7, 0x4, R4 ;  /* 0x0000000407047825 */ /* 0x001fca00078e0204 */
[----:B------:R-:W2:Y:S04]  /*0470*/  LDG.E R6, desc[UR10][R4.64] ;  /* 0x0000000a04067981 */ /* 0x000ea8000c1e1900 */
[----:B------:R-:W3:Y:S04]  /*0480*/  LDG.E R7, desc[UR10][R4.64+0x4] ;  /* 0x0000040a04077981 */ /* 0x000ee8000c1e1900 */
[----:B------:R-:W4:Y:S04]  /*0490*/  LDG.E R9, desc[UR10][R4.64+0x8] ;  /* 0x0000080a04097981 */ /* 0x000f28000c1e1900 */
[----:B------:R-:W5:Y:S04]  /*04a0*/  LDG.E R11, desc[UR10][R4.64+0xc] ;  /* 0x00000c0a040b7981 */ /* 0x000f68000c1e1900 */
[----:B------:R-:W5:Y:S04]  /*04b0*/  LDG.E R13, desc[UR10][R4.64+0x10] ;  /* 0x0000100a040d7981 */ /* 0x000f68000c1e1900 */
[----:B------:R-:W5:Y:S04]  /*04c0*/  LDG.E R15, desc[UR10][R4.64+0x14] ;  /* 0x0000140a040f7981 */ /* 0x000f68000c1e1900 */
[----:B------:R-:W5:Y:S04]  /*04d0*/  LDG.E R17, desc[UR10][R4.64+0x18] ;  /* 0x0000180a04117981 */ /* 0x000f68000c1e1900 */
[----:B------:R-:W5:Y:S01]  /*04e0*/  LDG.E R19, desc[UR10][R4.64+0x1c] ;  /* 0x00001c0a04137981 */ /* 0x000f62000c1e1900 */
[----:B------:R-:W-:Y:S01]  /*04f0*/  UIADD3 UR4, UPT, UPT, UR4, 0x8, URZ ;  /* 0x0000000804047890 */ /* 0x000fe2000fffe0ff */
[----:B--2---:R-:W-:-:S04]  /*0500*/  FADD R6, R3, R6 ;  /* 0x0000000603067221 */ /* 0x004fc80000000000 */
[----:B---3--:R-:W-:-:S04]  /*0510*/  FADD R6, R6, R7 ;  /* 0x0000000706067221 */ /* 0x008fc80000000000 */
[----:B----4-:R-:W-:-:S04]  /*0520*/  FADD R6, R6, R9 ;  /* 0x0000000906067221 */ /* 0x010fc80000000000 */
[----:B-----5:R-:W-:-:S04]  /*0530*/  FADD R6, R6, R11 ;  /* 0x0000000b06067221 */ /* 0x020fc80000000000 */
[----:B------:R-:W-:-:S04]  /*0540*/  FADD R6, R6, R13 ;  /* 0x0000000d06067221 */ /* 0x000fc80000000000 */
[----:B------:R-:W-:-:S04]  /*0550*/  FADD R6, R6, R15 ;  /* 0x0000000f06067221 */ /* 0x000fc80000000000 */
[----:B------:R-:W-:-:S04]  /*0560*/  FADD R6, R6, R17 ;  /* 0x0000001106067221 */ /* 0x000fc80000000000 */
[----:B------:R-:W-:-:S07]  /*0570*/  FADD R3, R6, R19 ;  /* 0x0000001306037221 */ /* 0x000fce0000000000 */
.L_x_3:
[----:B------:R-:W-:Y:S05]  /*0580*/  BRA.U !UP1, `(.L_x_0) ;  /* 0x00000001096c7547 */ /* 0x000fea000b800000 */
[----:B------:R-:W-:Y:S02]  /*0590*/  UISETP.GE.U32.AND UP0, UPT, UR6, 0x4, UPT ;  /* 0x000000040600788c */ /* 0x000fe4000bf06070 */
[----:B------:R-:W-:-:S04]  /*05a0*/  ULOP3.LUT UR5, UR12, 0x3, URZ, 0xc0, !UPT ;  /* 0x000000030c057892 */ /* 0x000fc8000f8ec0ff */
[----:B------:R-:W-:-:S03]  /*05b0*/  UISETP.NE.AND UP1, UPT, UR5, URZ, UPT ;  /* 0x000000ff0500728c */ /* 0x000fc6000bf25270 */
[----:B------:R-:W-:Y:S08]  /*05c0*/  BRA.U !UP0, `(.L_x_4) ;  /* 0x0000000108307547 */ /* 0x000ff0000b800000 */
[----:B------:R-:W0:Y:S01]  /*05d0*/  LDC.64 R4, c[0x0][0x380] ;  /* 0x0000e000ff047b82 */ /* 0x000e220000000a00 */
[----:B------:R-:W-:-:S05]  /*05e0*/  IADD3 R7, PT, PT, R0, UR4, RZ ;  /* 0x0000000400077c10 */ /* 0x000fca000fffe0ff */
[----:B0-----:R-:W-:-:S05]  /*05f0*/  IMAD.WIDE R4, R7, 0x4, R4 ;  /* 0x0000000407047825 */ /* 0x001fca00078e0204 */
[----:B------:R-:W2:Y:S04]  /*0600*/  LDG.E R6, desc[UR10][R4.64] ;  /* 0x0000000a04067981 */ /* 0x000ea8000c1e1900 */
[----:B------:R-:W3:Y:S04]  /*0610*/  LDG.E R7, desc[UR10][R4.64+0x4] ;  /* 0x0000040a04077981 */ /* 0x000ee8000c1e1900 */
[----:B------:R-:W4:Y:S04]  /*0620*/  LDG.E R9, desc[UR10][R4.64+0x8] ;  /* 0x0000080a04097981 */ /* 0x000f28000c1e1900 */
[----:B------:R-:W5:Y:S01]  /*0630*/  LDG.E R11, desc[UR10][R4.64+0xc] ;  /* 0x00000c0a040b7981 */ /* 0x000f62000c1e1900 */
[----:B------:R-:W-:Y:S01]  /*0640*/  UIADD3 UR4, UPT, UPT, UR4, 0x4, URZ ;  /* 0x0000000404047890 */ /* 0x000fe2000fffe0ff */
[----:B--2---:R-:W-:-:S04]  /*0650*/  FADD R6, R3, R6 ;  /* 0x0000000603067221 */ /* 0x004fc80000000000 */
[----:B---3--:R-:W-:-:S04]  /*0660*/  FADD R6, R6, R7 ;  /* 0x0000000706067221 */ /* 0x008fc80000000000 */
[----:B----4-:R-:W-:-:S04]  /*0670*/  FADD R6, R6, R9 ;  /* 0x0000000906067221 */ /* 0x010fc80000000000 */
[----:B-----5:R-:W-:-:S07]  /*0680*/  FADD R3, R6, R11 ;  /* 0x0000000b06037221 */ /* 0x020fce0000000000 */
.L_x_4:
[----:B------:R-:W-:Y:S05]  /*0690*/  BRA.U !UP1, `(.L_x_0) ;  /* 0x0000000109287547 */ /* 0x000fea000b800000 */
[----:B------:R-:W0:Y:S01]  /*06a0*/  LDC.64 R6, c[0x0][0x380] ;  /* 0x0000e000ff067b82 */ /* 0x000e220000000a00 */
[----:B------:R-:W-:Y:S01]  /*06b0*/  VIADD R9, R0, UR4 ;  /* 0x0000000400097c36 */ /* 0x000fe20008000000 */
[----:B------:R-:W-:-:S12]  /*06c0*/  UIADD3 UR5, UPT, UPT, -UR5, URZ, URZ ;  /* 0x000000ff05057290 */ /* 0x000fd8000fffe1ff */
.L_x_5:
[----:B0-----:R-:W-:-:S06]  /*06d0*/  IMAD.WIDE R4, R9, 0x4, R6 ;  /* 0x0000000409047825 */ /* 0x001fcc00078e0206 */
[----:B------:R-:W2:Y:S01]  /*06e0*/  LDG.E R4, desc[UR10][R4.64] ;  /* 0x0000000a04047981 */ /* 0x000ea2000c1e1900 */
[----:B------:R-:W-:Y:S01]  /*06f0*/  UIADD3 UR5, UPT, UPT, UR5, 0x1, URZ ;  /* 0x0000000105057890 */ /* 0x000fe2000fffe0ff */
[----:B------:R-:W-:-:S03]  /*0700*/  IADD3 R9, PT, PT, R9, 0x1, RZ ;  /* 0x0000000109097810 */ /* 0x000fc60007ffe0ff */
[----:B------:R-:W-:Y:S01]  /*0710*/  UISETP.NE.AND UP0, UPT, UR5, URZ, UPT ;  /* 0x000000ff0500728c */ /* 0x000fe2000bf05270 */
[----:B--2---:R-:W-:-:S08]  /*0720*/  FADD R3, R4, R3 ;  /* 0x0000000304037221 */ /* 0x004fd00000000000 */
[----:B------:R-:W-:Y:S05]  /*0730*/  BRA.U UP0, `(.L_x_5) ;  /* 0xfffffffd00e47547 */ /* 0x000fea000b83ffff */
.L_x_0:
[----:B------:R-:W-:Y:S01]  /*0740*/  I2FP.F32.S32 R6, UR12 ;  /* 0x0000000c00067c45 */ /* 0x000fe20008201400 */
[----:B------:R-:W-:Y:S03]  /*0750*/  BSSY.RECONVERGENT B0, `(.L_x_6) ;  /* 0x000000c000007945 */ /* 0x000fe60003800200 */
[----:B------:R-:W0:Y:S08]  /*0760*/  MUFU.RCP R5, R6 ;  /* 0x0000000600057308 */ /* 0x000e300000001000 */
[----:B------:R-:W1:Y:S01]  /*0770*/  FCHK P0, R3, R6 ;  /* 0x0000000603007302 */ /* 0x000e620000000000 */
[----:B0-----:R-:W-:-:S04]  /*0780*/  FFMA R0, -R6, R5, 1 ;  /* 0x3f80000006007423 */ /* 0x001fc80000000105 */
[----:B------:R-:W-:-:S04]  /*0790*/  FFMA R0, R5, R0, R5 ;  /* 0x0000000005007223 */ /* 0x000fc80000000005 */
[----:B------:R-:W-:-:S04]  /*07a0*/  FFMA R5, R0, R3, RZ ;  /* 0x0000000300057223 */ /* 0x000fc800000000ff */
[----:B------:R-:W-:-:S04]  /*07b0*/  FFMA R4, -R6, R5, R3 ;  /* 0x0000000506047223 */ /* 0x000fc80000000103 */
[----:B------:R-:W-:Y:S01]  /*07c0*/  FFMA R7, R0, R4, R5 ;  /* 0x0000000400077223 */ /* 0x000fe20000000005 */
[----:B-1----:R-:W-:Y:S06]  /*07d0*/  @!P0 BRA `(.L_x_7) ;  /* 0x00000000000c8947 */ /* 0x002fec0003800000 */
[----:B------:R-:W-:-:S07]  /*07e0*/  MOV R4, 0x800 ;  /* 0x0000080000047802 */ /* 0x000fce0000000f00 */
[----:B------:R-:W-:Y:S05]  /*07f0*/  CALL.REL.NOINC `($__internal_0_$__cuda_sm3x_div_rn_noftz_f32_slowpath) ;  /* 0x0000000000187944 */ /* 0x000fea0003c00000 */
[----:B------:R-:W-:-:S07]  /*0800*/  IMAD.MOV.U32 R7, RZ, RZ, R0 ;  /* 0x000000ffff077224 */ /* 0x000fce00078e0000 */
.L_x_7:
[----:B------:R-:W-:Y:S05]  /*0810*/  BSYNC.RECONVERGENT B0 ;  /* 0x0000000000007941 */ /* 0x000fea0003800200 */
.L_x_6:
[----:B------:R-:W0:Y:S02]  /*0820*/  LDC.64 R4, c[0x0][0x388] ;  /* 0x0000e200ff047b82 */ /* 0x000e240000000a00 */
[----:B0-----:R-:W-:-:S05]  /*0830*/  IMAD.WIDE R2, R2, 0x4, R4 ;  /* 0x0000000402027825 */ /* 0x001fca00078e0204 */
[----:B------:R-:W-:Y:S01]  /*0840*/  STG.E desc[UR10][R2.64], R7 ;  /* 0x0000000702007986 */ /* 0x000fe2000c10190a */
[----:B------:R-:W-:Y:S05]  /*0850*/  EXIT ;  /* 0x000000000000794d */ /* 0x000fea0003800000 */
        .weak           $__internal_0_$__cuda_sm3x_div_rn_noftz_f32_slowpath
        .type           $__internal_0_$__cuda_sm3x_div_rn_noftz_f32_slowpath,@function
        .size           $__internal_0_$__cuda_sm3x_div_rn_noftz_f32_slowpath,(.L_x_21 - $__internal_0_$__cuda_sm3x_div_rn_noftz_f32_slowpath)
$__internal_0_$__cuda_sm3x_div_rn_noftz_f32_slowpath:
[----:B------:R-:W-:Y:S01]  /*0860*/  SHF.R.U32.HI R5, RZ, 0x17, R6 ;  /* 0x00000017ff057819 */ /* 0x000fe20000011606 */
[----:B------:R-:W-:Y:S01]  /*0870*/  BSSY.RECONVERGENT B1, `(.L_x_8) ;  /* 0x0000063000017945 */ /* 0x000fe20003800200 */
[----:B------:R-:W-:Y:S02]  /*0880*/  SHF.R.U32.HI R0, RZ, 0x17, R3 ;  /* 0x00000017ff007819 */ /* 0x000fe40000011603 */
[----:B------:R-:W-:Y:S02]  /*0890*/  LOP3.LUT R5, R5, 0xff, RZ, 0xc0, !PT ;  /* 0x000000ff05057812 */ /* 0x000fe400078ec0ff */
[----:B------:R-:W-:Y:S02]  /*08a0*/  LOP3.LUT R10, R0, 0xff, RZ, 0xc0, !PT ;  /* 0x000000ff000a7812 */ /* 0x000fe400078ec0ff */
[----:B------:R-:W-:Y:S02]  /*08b0*/  IADD3 R8, PT, PT, R5, -0x1, RZ ;  /* 0xffffffff05087810 */ /* 0x000fe40007ffe0ff */
[----:B------:R-:W-:-:S02]  /*08c0*/  IADD3 R9, PT, PT, R10, -0x1, RZ ;  /* 0xffffffff0a097810 */ /* 0x000fc40007ffe0ff */
[----:B------:R-:W-:-:S04]  /*08d0*/  ISETP.GT.U32.AND P0, PT, R8, 0xfd, PT ;  /* 0x000000fd0800780c */ /* 0x000fc80003f04070 */
[----:B------:R-:W-:-:S13]  /*08e0*/  ISETP.GT.U32.OR P0, PT, R9, 0xfd, P0 ;  /* 0x000000fd0900780c */ /* 0x000fda0000704470 */
[----:B------:R-:W-:Y:S01]  /*08f0*/  @!P0 IMAD.MOV.U32 R7, RZ, RZ, RZ ;  /* 0x000000ffff078224 */ /* 0x000fe200078e00ff */
[----:B------:R-:W-:Y:S06]  /*0900*/  @!P0 BRA `(.L_x_9) ;  /* 0x0000000000608947 */ /* 0x000fec0003800000 */
[----:B------:R-:W-:Y:S02]  /*0910*/  FSETP.GTU.FTZ.AND P0, PT, |R3|, +INF , PT ;  /* 0x7f8000000300780b */ /* 0x000fe40003f1c200 */
[----:B------:R-:W-:Y:S02]  /*0920*/  FSETP.GTU.FTZ.AND P1, PT, |R6|, +INF , PT ;  /* 0x7f8000000600780b */ /* 0x000fe40003f3c200 */
[----:B------:R-:W-:Y:S02]  /*0930*/  MOV R0, R6 ;  /* 0x0000000600007202 */ /* 0x000fe40000000f00 */
[----:B------:R-:W-:-:S13]  /*0940*/  PLOP3.LUT P0, PT, P0, P1, PT, 0xf8, 0x8f ;  /* 0x00000000008f781c */ /* 0x000fda0000703f70 */
[----:B------:R-:W-:Y:S05]  /*0950*/  @P0 BRA `(.L_x_10) ;  /* 0x00000004004c0947 */ /* 0x000fea0003800000 */
[----:B------:R-:W-:-:S13]  /*0960*/  LOP3.LUT P0, RZ, R6, 0x7fffffff, R3, 0xc8, !PT ;  /* 0x7fffffff06ff7812 */ /* 0x000fda000780c803 */
[----:B------:R-:W-:Y:S05]  /*0970*/  @!P0 BRA `(.L_x_11) ;  /* 0x00000004003c8947 */ /* 0x000fea0003800000 */
[C---:B------:R-:W-:Y:S02]  /*0980*/  FSETP.NEU.FTZ.AND P2, PT, |R3|.reuse, +INF , PT ;  /* 0x7f8000000300780b */ /* 0x040fe40003f5d200 */
[----:B------:R-:W-:Y:S02]  /*0990*/  FSETP.NEU.FTZ.AND P1, PT, |R0|, +INF , PT ;  /* 0x7f8000000000780b */ /* 0x000fe40003f3d200 */
[----:B------:R-:W-:-:S11]  /*09a0*/  FSETP.NEU.FTZ.AND P0, PT, |R3|, +INF , PT ;  /* 0x7f8000000300780b */ /* 0x000fd60003f1d200 */
[----:B------:R-:W-:Y:S05]  /*09b0*/  @!P1 BRA !P2, `(.L_x_11) ;  /* 0x00000004002c9947 */ /* 0x000fea0005000000 */
[----:B------:R-:W-:-:S04]  /*09c0*/  LOP3.LUT P2, RZ, R3, 0x7fffffff, RZ, 0xc0, !PT ;  /* 0x7fffffff03ff7812 */ /* 0x000fc8000784c0ff */
[----:B------:R-:W-:-:S13]  /*09d0*/  PLOP3.LUT P1, PT, P1, P2, PT, 0x2f, 0xf2 ;  /* 0x0000000000f2781c */ /* 0x000fda0000f24577 */
[----:B------:R-:W-:Y:S05]  /*09e0*/  @P1 BRA `(.L_x_12) ;  /* 0x0000000400181947 */ /* 0x000fea0003800000 */
[----:B------:R-:W-:-:S04]  /*09f0*/  LOP3.LUT P1, RZ, R6, 0x7fffffff, RZ, 0xc0, !PT ;  /* 0x7fffffff06ff7812 */ /* 0x000fc8000782c0ff */
[----:B------:R-:W-:-:S13]  /*0a00*/  PLOP3.LUT P0, PT, P0, P1, PT, 0x2f, 0xf2 ;  /* 0x0000000000f2781c */ /* 0x000fda0000702577 */
[----:B------:R-:W-:Y:S05]  /*0a10*/  @P0 BRA `(.L_x_13) ;  /* 0x0000000400000947 */ /* 0x000fea0003800000 */
[----:B------:R-:W-:Y:S02]  /*0a20*/  ISETP.GE.AND P0, PT, R9, RZ, PT ;  /* 0x000000ff0900720c */ /* 0x000fe40003f06270 */
[----:B------:R-:W-:-:S11]  /*0a30*/  ISETP.GE.AND P1, PT, R8, RZ, PT ;  /* 0x000000ff0800720c */ /* 0x000fd60003f26270 */
[----:B------:R-:W-:Y:S01]  /*0a40*/  @P0 MOV R7, RZ ;  /* 0x000000ff00070202 */ /* 0x000fe20000000f00 */
[----:B------:R-:W-:Y:S02]  /*0a50*/  @!P0 IMAD.MOV.U32 R7, RZ, RZ, -0x40 ;  /* 0xffffffc0ff078424 */ /* 0x000fe400078e00ff */
[----:B------:R-:W-:Y:S01]  /*0a60*/  @!P0 FFMA R3, R3, 1.84467440737095516160e+19, RZ ;  /* 0x5f80000003038823 */ /* 0x000fe200000000ff */
[----:B------:R-:W-:Y:S02]  /*0a70*/  @!P1 FFMA R6, R0, 1.84467440737095516160e+19, RZ ;  /* 0x5f80000000069823 */ /* 0x000fe400000000ff */
[----:B------:R-:W-:-:S07]  /*0a80*/  @!P1 IADD3 R7, PT, PT, R7, 0x40, RZ ;  /* 0x0000004007079810 */ /* 0x000fce0007ffe0ff */
.L_x_9:
[----:B------:R-:W-:Y:S01]  /*0a90*/  LEA R9, R5, 0xc0800000, 0x17 ;  /* 0xc080000005097811 */ /* 0x000fe200078eb8ff */
[----:B------:R-:W-:Y:S03]  /*0aa0*/  BSSY.RECONVERGENT B2, `(.L_x_14) ;  /* 0x0000036000027945 */ /* 0x000fe60003800200 */
[----:B------:R-:W-:Y:S01]  /*0ab0*/  IADD3 R9, PT, PT, -R9, R6, RZ ;  /* 0x0000000609097210 */ /* 0x000fe20007ffe1ff */
[----:B------:R-:W-:-:S03]  /*0ac0*/  VIADD R6, R10, 0xffffff81 ;  /* 0xffffff810a067836 */ /* 0x000fc60000000000 */
[----:B------:R-:W0:Y:S01]  /*0ad0*/  MUFU.RCP R8, R9 ;  /* 0x0000000900087308 */ /* 0x000e220000001000 */
[----:B------:R-:W-:Y:S01]  /*0ae0*/  FADD.FTZ R11, -R9, -RZ ;  /* 0x800000ff090b7221 */ /* 0x000fe20000010100 */
[C---:B------:R-:W-:Y:S01]  /*0af0*/  IMAD R0, R6.reuse, -0x800000, R3 ;  /* 0xff80000006007824 */ /* 0x040fe200078e0203 */
[----:B------:R-:W-:-:S04]  /*0b00*/  IADD3 R6, PT, PT, R6, 0x7f, -R5 ;  /* 0x0000007f06067810 */ /* 0x000fc80007ffe805 */
[----:B------:R-:W-:Y:S01]  /*0b10*/  IADD3 R6, PT, PT, R6, R7, RZ ;  /* 0x0000000706067210 */ /* 0x000fe20007ffe0ff */
[----:B0-----:R-:W-:-:S04]  /*0b20*/  FFMA R13, R8, R11, 1 ;  /* 0x3f800000080d7423 */ /* 0x001fc8000000000b */
[----:B------:R-:W-:-:S04]  /*0b30*/  FFMA R10, R8, R13, R8 ;  /* 0x0000000d080a7223 */ /* 0x000fc80000000008 */
[----:B------:R-:W-:-:S04]  /*0b40*/  FFMA R3, R0, R10, RZ ;  /* 0x0000000a00037223 */ /* 0x000fc800000000ff */
[----:B------:R-:W-:-:S04]  /*0b50*/  FFMA R8, R11, R3, R0 ;  /* 0x000000030b087223 */ /* 0x000fc80000000000 */
[----:B------:R-:W-:-:S04]  /*0b60*/  FFMA R13, R10, R8, R3 ;  /* 0x000000080a0d7223 */ /* 0x000fc80000000003 */
[----:B------:R-:W-:-:S04]  /*0b70*/  FFMA R8, R11, R13, R0 ;  /* 0x0000000d0b087223 */ /* 0x000fc80000000000 */
[----:B------:R-:W-:-:S05]  /*0b80*/  FFMA R0, R10, R8, R13 ;  /* 0x000000080a007223 */ /* 0x000fca000000000d */
[----:B------:R-:W-:-:S04]  /*0b90*/  SHF.R.U32.HI R3, RZ, 0x17, R0 ;  /* 0x00000017ff037819 */ /* 0x000fc80000011600 */
[----:B------:R-:W-:-:S04]  /*0ba0*/  LOP3.LUT R3, R3, 0xff, RZ, 0xc0, !PT ;  /* 0x000000ff03037812 */ /* 0x000fc800078ec0ff */
[----:B------:R-:W-:-:S05]  /*0bb0*/  IADD3 R7, PT, PT, R3, R6, RZ ;  /* 0x0000000603077210 */ /* 0x000fca0007ffe0ff */
[----:B------:R-:W-:-:S05]  /*0bc0*/  VIADD R3, R7, 0xffffffff ;  /* 0xffffffff07037836 */ /* 0x000fca0000000000 */
[----:B------:R-:W-:-:S13]  /*0bd0*/  ISETP.GE.U32.AND P0, PT, R3, 0xfe, PT ;  /* 0x000000fe0300780c */ /* 0x000fda0003f06070 */
[----:B------:R-:W-:Y:S05]  /*0be0*/  @!P0 BRA `(.L_x_15) ;  /* 0x0000000000808947 */ /* 0x000fea0003800000 */
[----:B------:R-:W-:-:S13]  /*0bf0*/  ISETP.GT.AND P0, PT, R7, 0xfe, PT ;  /* 0x000000fe0700780c */ /* 0x000fda0003f04270 */
[----:B------:R-:W-:Y:S05]  /*0c00*/  @P0 BRA `(.L_x_16) ;  /* 0x00000000006c0947 */ /* 0x000fea0003800000 */
[----:B------:R-:W-:-:S13]  /*0c10*/  ISETP.GE.AND P0, PT, R7, 0x1, PT ;  /* 0x000000010700780c */ /* 0x000fda0003f06270 */
[----:B------:R-:W-:Y:S05]  /*0c20*/  @P0 BRA `(.L_x_17) ;  /* 0x0000000000740947 */ /* 0x000fea0003800000 */
[----:B------:R-:W-:Y:S02]  /*0c30*/  ISETP.GE.AND P0, PT, R7, -0x18, PT ;  /* 0xffffffe80700780c */ /* 0x000fe40003f06270 */
[----:B------:R-:W-:-:S11]  /*0c40*/  LOP3.LUT R0, R0, 0x80000000, RZ, 0xc0, !PT ;  /* 0x8000000000007812 */ /* 0x000fd600078ec0ff */
[----:B------:R-:W-:Y:S05]  /*0c50*/  @!P0 BRA `(.L_x_17) ;  /* 0x0000000000688947 */ /* 0x000fea0003800000 */
[CCC-:B------:R-:W-:Y:S01]  /*0c60*/  FFMA.RZ R3, R10.reuse, R8.reuse, R13.reuse ;  /* 0x000000080a037223 */ /* 0x1c0fe2000000c00d */
[CCC-:B------:R-:W-:Y:S01]  /*0c70*/  FFMA.RM R6, R10.reuse, R8.reuse, R13.reuse ;  /* 0x000000080a067223 */ /* 0x1c0fe2000000400d */
[C---:B------:R-:W-:Y:S02]  /*0c80*/  ISETP.NE.AND P2, PT, R7.reuse, RZ, PT ;  /* 0x000000ff0700720c */ /* 0x040fe40003f45270 */
[----:B------:R-:W-:Y:S02]  /*0c90*/  ISETP.NE.AND P1, PT, R7, RZ, PT ;  /* 0x000000ff0700720c */ /* 0x000fe40003f25270 */
[----:B------:R-:W-:Y:S01]  /*0ca0*/  LOP3.LUT R5, R3, 0x7fffff, RZ, 0xc0, !PT ;  /* 0x007fffff03057812 */ /* 0x000fe200078ec0ff */
[----:B------:R-:W-:Y:S01]  /*0cb0*/  FFMA.RP R3, R10, R8, R13 ;  /* 0x000000080a037223 */ /* 0x000fe2000000800d */
[----:B------:R-:W-:Y:S02]  /*0cc0*/  IADD3 R8, PT, PT, R7, 0x20, RZ ;  /* 0x0000002007087810 */ /* 0x000fe40007ffe0ff */
[----:B------:R-:W-:-:S02]  /*0cd0*/  LOP3.LUT R5, R5, 0x800000, RZ, 0xfc, !PT ;  /* 0x0080000005057812 */ /* 0x000fc400078efcff */
[----:B------:R-:W-:Y:S02]  /*0ce0*/  IADD3 R7, PT, PT, -R7, RZ, RZ ;  /* 0x000000ff07077210 */ /* 0x000fe40007ffe1ff */
[----:B------:R-:W-:Y:S02]  /*0cf0*/  SHF.L.U32 R8, R5, R8, RZ ;  /* 0x0000000805087219 */ /* 0x000fe400000006ff */
[----:B------:R-:W-:Y:S02]  /*0d00*/  FSETP.NEU.FTZ.AND P0, PT, R3, R6, PT ;  /* 0x000000060300720b */ /* 0x000fe40003f1d000 */
[----:B------:R-:W-:Y:S02]  /*0d10*/  SEL R6, R7, RZ, P2 ;  /* 0x000000ff07067207 */ /* 0x000fe40001000000 */
[----:B------:R-:W-:Y:S02]  /*0d20*/  ISETP.NE.AND P1, PT, R8, RZ, P1 ;  /* 0x000000ff0800720c */ /* 0x000fe40000f25270 */
[----:B------:R-:W-:-:S02]  /*0d30*/  SHF.R.U32.HI R6, RZ, R6, R5 ;  /* 0x00000006ff067219 */ /* 0x000fc40000011605 */
[----:B------:R-:W-:Y:S02]  /*0d40*/  PLOP3.LUT P0, PT, P0, P1, PT, 0xf8, 0x8f ;  /* 0x00000000008f781c */ /* 0x000fe40000703f70 */
[----:B------:R-:W-:Y:S02]  /*0d50*/  SHF.R.U32.HI R8, RZ, 0x1, R6 ;  /* 0x00000001ff087819 */ /* 0x000fe40000011606 */
[----:B------:R-:W-:-:S04]  /*0d60*/  SEL R3, RZ, 0x1, !P0 ;  /* 0x00000001ff037807 */ /* 0x000fc80004000000 */
[----:B------:R-:W-:-:S04]  /*0d70*/  LOP3.LUT R3, R3, 0x1, R8, 0xf8, !PT ;  /* 0x0000000103037812 */ /* 0x000fc800078ef808 */
[----:B------:R-:W-:-:S05]  /*0d80*/  LOP3.LUT R3, R3, R6, RZ, 0xc0, !PT ;  /* 0x0000000603037212 */ /* 0x000fca00078ec0ff */
[----:B------:R-:W-:-:S05]  /*0d90*/  IMAD.IADD R3, R8, 0x1, R3 ;  /* 0x0000000108037824 */ /* 0x000fca00078e0203 */
[----:B------:R-:W-:Y:S01]  /*0da0*/  LOP3.LUT R0, R3, R0, RZ, 0xfc, !PT ;  /* 0x0000000003007212 */ /* 0x000fe200078efcff */
[----:B------:R-:W-:Y:S06]  /*0db0*/  BRA `(.L_x_17) ;  /* 0x0000000000107947 */ /* 0x000fec0003800000 */
.L_x_16:
[----:B------:R-:W-:-:S04]  /*0dc0*/  LOP3.LUT R0, R0, 0x80000000, RZ, 0xc0, !PT ;  /* 0x8000000000007812 */ /* 0x000fc800078ec0ff */
[----:B------:R-:W-:Y:S01]  /*0dd0*/  LOP3.LUT R0, R0, 0x7f800000, RZ, 0xfc, !PT ;  /* 0x7f80000000007812 */ /* 0x000fe200078efcff */
[----:B------:R-:W-:Y:S06]  /*0de0*/  BRA `(.L_x_17) ;  /* 0x0000000000047947 */ /* 0x000fec0003800000 */
.L_x_15:
[----:B------:R-:W-:-:S07]  /*0df0*/  LEA R0, R6, R0, 0x17 ;  /* 0x0000000006007211 */ /* 0x000fce00078eb8ff */
.L_x_17:
[----:B------:R-:W-:Y:S05]  /*0e00*/  BSYNC.RECONVERGENT B2 ;  /* 0x0000000000027941 */ /* 0x000fea0003800200 */
.L_x_14:
[----:B------:R-:W-:Y:S05]  /*0e10*/  BRA `(.L_x_18) ;  /* 0x0000000000207947 */ /* 0x000fea0003800000 */
.L_x_13:
[----:B------:R-:W-:-:S04]  /*0e20*/  LOP3.LUT R0, R6, 0x80000000, R3, 0x48, !PT ;  /* 0x8000000006007812 */ /* 0x000fc800078e4803 */
[----:B------:R-:W-:Y:S01]  /*0e30*/  LOP3.LUT R0, R0, 0x7f800000, RZ, 0xfc, !PT ;  /* 0x7f80000000007812 */ /* 0x000fe200078efcff */
[----:B------:R-:W-:Y:S06]  /*0e40*/  BRA `(.L_x_18) ;  /* 0x0000000000147947 */ /* 0x000fec0003800000 */
.L_x_12:
[----:B------:R-:W-:Y:S01]  /*0e50*/  LOP3.LUT R0, R6, 0x80000000, R3, 0x48, !PT ;  /* 0x8000000006007812 */ /* 0x000fe200078e4803 */
[----:B------:R-:W-:Y:S06]  /*0e60*/  BRA `(.L_x_18) ;  /* 0x00000000000c7947 */ /* 0x000fec0003800000 */
.L_x_11:
[----:B------:R-:W0:Y:S01]  /*0e70*/  MUFU.RSQ R0, -QNAN ;  /* 0xffc0000000007908 */ /* 0x000e220000001400 */
[----:B------:R-:W-:Y:S05]  /*0e80*/  BRA `(.L_x_18) ;  /* 0x0000000000047947 */ /* 0x000fea0003800000 */
.L_x_10:
[----:B------:R-:W-:-:S07]  /*0e90*/  FADD.FTZ R0, R3, R0 ;  /* 0x0000000003007221 */ /* 0x000fce0000010000 */
.L_x_18:
[----:B------:R-:W-:Y:S05]  /*0ea0*/  BSYNC.RECONVERGENT B1 ;  /* 0x0000000000017941 */ /* 0x000fea0003800200 */
.L_x_8:
[----:B------:R-:W-:-:S04]  /*0eb0*/  HFMA2 R5, -RZ, RZ, 0, 0 ;  /* 0x00000000ff057431 */ /* 0x000fc800000001ff */
[----:B0-----:R-:W-:Y:S05]  /*0ec0*/  RET.REL.NODEC R4 `(_Z10colAveragePfS_i) ;  /* 0xfffffff0044c7950 */ /* 0x001fea0003c3ffff */
.L_x_19:
[----:B------:R-:W-:-:S00]  /*0ed0*/  BRA `(.L_x_19) ;  /* 0xfffffffc00fc7947 */ /* 0x000fc0000383ffff */
[----:B------:R-:W-:-:S00]  /*0ee0*/  NOP ;  /* 0x0000000000007918 */ /* 0x000fc00000000000 */
        /* <DEDUP_REMOVED lines=9> */
.L_x_21:


//--------------------- .text._Z9matrixAddPfS_S_i --------------------------
	.section	.text._Z9matrixAddPfS_S_i,"ax",@progbits
	.align	128
        .global         _Z9matrixAddPfS_S_i
        .type           _Z9matrixAddPfS_S_i,@function
        .size           _Z9matrixAddPfS_S_i,(.L_x_23 - _Z9matrixAddPfS_S_i)
        .other          _Z9matrixAddPfS_S_i,@"STO_CUDA_ENTRY STV_DEFAULT"
_Z9matrixAddPfS_S_i:
.text._Z9matrixAddPfS_S_i:
[----:B------:R-:W-:Y:S01]  /*0000*/  LDC R1, c[0x0][0x37c] ;  /* 0x0000df00ff017b82 */ /* 0x000fe20000000800 */
[----:B------:R-:W0:Y:S07]  /*0010*/  S2R R0, SR_TID.X ;  /* 0x0000000000007919 */ /* 0x000e2e0000002100 */
[----:B------:R-:W0:Y:S01]  /*0020*/  S2UR UR4, SR_CTAID.X ;  /* 0x00000000000479c3 */ /* 0x000e220000002500 */
[----:B------:R-:W1:Y:S01]  /*0030*/  LDCU UR6, c[0x0][0x398] ;  /* 0x00007300ff0677ac */ /* 0x000e620008000800 */
[----:B------:R-:W2:Y:S06]  /*0040*/  S2R R2, SR_TID.Y ;  /* 0x0000000000027919 */ /* 0x000eac0000002200 */
[----:B------:R-:W0:Y:S08]  /*0050*/  LDC R3, c[0x0][0x360] ;  /* 0x0000d800ff037b82 */ /* 0x000e300000000800 */
[----:B------:R-:W2:Y:S08]  /*0060*/  S2UR UR5, SR_CTAID.Y ;  /* 0x00000000000579c3 */ /* 0x000eb00000002600 */
[----:B------:R-:W2:Y:S01]  /*0070*/  LDC R5, c[0x0][0x364] ;  /* 0x0000d900ff057b82 */ /* 0x000ea20000000800 */
[----:B0-----:R-:W-:-:S02]  /*0080*/  IMAD R0, R3, UR4, R0 ;  /* 0x0000000403007c24 */ /* 0x001fc4000f8e0200 */
[----:B--2---:R-:W-:-:S04]  /*0090*/  IMAD R3, R5, UR5, R2 ;  /* 0x0000000505037c24 */ /* 0x004fc8000f8e0202 */
[----:B-1----:R-:W-:Y:S01]  /*00a0*/  IMAD R9, R3, UR6, R0 ;  /* 0x0000000603097c24 */ /* 0x002fe2000f8e0200 */
[----:B------:R-:W-:-:S04]  /*00b0*/  VIMNMX R2, PT, PT, R0, R3, !PT ;  /* 0x0000000300027248 */ /* 0x000fc80007fe0100 */
[----:B------:R-:W-:-:S13]  /*00c0*/  ISETP.GE.AND P0, PT, R2, UR6, PT ;  /* 0x0000000602007c0c */ /* 0x000fda000bf06270 */
[----:B------:R-:W-:Y:S05]  /*00d0*/  @P0 EXIT ;  /* 0x000000000000094d */ /* 0x000fea0003800000 */
[----:B------:R-:W0:Y:S01]  /*00e0*/  LDC.64 R2, c[0x0][0x380] ;  /* 0x0000e000ff027b82 */ /* 0x000e220000000a00 */
[----:B------:R-:W1:Y:S07]  /*00f0*/  LDCU.64 UR4, c[0x0][0x358] ;  /* 0x00006b00ff0477ac */ /* 0x000e6e0008000a00 */
[----:B------:R-:W2:Y:S08]  /*0100*/  LDC.64 R4, c[0x0][0x388] ;  /* 0x0000e200ff047b82 */ /* 0x000eb00000000a00 */
[----:B------:R-:W3:Y:S01]  /*0110*/  LDC.64 R6, c[0x0][0x390] ;  /* 0x0000e400ff067b82 */ /* 0x000ee20000000a00 */
[----:B0-----:R-:W-:-:S06]  /*0120*/  IMAD.WIDE R2, R9, 0x4, R2 ;  /* 0x0000000409027825 */ /* 0x001fcc00078e0202 */
[----:B-1----:R-:W4:Y:S01]  /*0130*/  LDG.E R2, desc[UR4][R2.64] ;  /* 0x0000000402027981 */ /* 0x002f22000c1e1900 */
[----:B--2---:R-:W-:-:S06]  /*0140*/  IMAD.WIDE R4, R9, 0x4, R4 ;  /* 0x0000000409047825 */ /* 0x004fcc00078e0204 */
[----:B------:R-:W4:Y:S01]  /*0150*/  LDG.E R5, desc[UR4][R4.64] ;  /* 0x0000000404057981 */ /* 0x000f22000c1e1900 */
[----:B---3--:R-:W-:-:S04]  /*0160*/  IMAD.WIDE R6, R9, 0x4, R6 ;  /* 0x0000000409067825 */ /* 0x008fc800078e0206 */
[----:B----4-:R-:W-:-:S05]  /*0170*/  FADD R9, R2, R5 ;  /* 0x0000000502097221 */ /* 0x010fca0000000000 */
[----:B------:R-:W-:Y:S01]  /*0180*/  STG.E desc[UR4][R6.64], R9 ;  /* 0x0000000906007986 */ /* 0x000fe2000c101904 */
[----:B------:R-:W-:Y:S05]  /*0190*/  EXIT ;  /* 0x000000000000794d */ /* 0x000fea0003800000 */
.L_x_20:
        /* <DEDUP_REMOVED lines=14> */
.L_x_23:


//--------------------- .nv.shared.reserved.0     --------------------------
	.section	.nv.shared.reserved.0,"aw",@nobits
	.weak		__nv_reservedSMEM_offset_0_alias
	.size		__nv_reservedSMEM_offset_0_alias, 0, 64
	.other		__nv_reservedSMEM_offset_0_alias,@"STO_CUDA_RESERVED_SHARED STV_DEFAULT"
__nv_reservedSMEM_offset_0_alias:
	.zero		0
	.zero		64


//--------------------- .nv.constant0._Z10colAveragePfS_i --------------------------
	.section	.nv.constant0._Z10colAveragePfS_i,"a",@progbits
	.sectionflags	@""
	.align	4
.nv.constant0._Z10colAveragePfS_i:
	.zero		916


//--------------------- .nv.constant0._Z9matrixAddPfS_S_i --------------------------
	.section	.nv.constant0._Z9matrixAddPfS_S_i,"a",@progbits
	.sectionflags	@""
	.align	4
.nv.constant0._Z9matrixAddPfS_S_i:
	.zero		924


//--------------------- SYMBOLS --------------------------

	.type		.nv.reservedSmem.offset0,@object
	.size		.nv.reservedSmem.offset0,0x4
